//
// Generated by NVIDIA NVVM Compiler
//
// Compiler Build ID: CL-36424714
// Cuda compilation tools, release 13.0, V13.0.88
// Based on NVVM 20.0.0
//

.version 9.0
.target sm_100
.address_size 64

	// .globl	_Z13find_the_samePiS_S_

.visible .entry _Z13find_the_samePiS_S_(
	.param .u64 .ptr .align 1 _Z13find_the_samePiS_S__param_0,
	.param .u64 .ptr .align 1 _Z13find_the_samePiS_S__param_1,
	.param .u64 .ptr .align 1 _Z13find_the_samePiS_S__param_2
)
{
	.reg .pred 	%p<9>;
	.reg .b32 	%r<27>;
	.reg .b64 	%rd<13>;

	ld.param.u64 	%rd4, [_Z13find_the_samePiS_S__param_0];
	ld.param.u64 	%rd5, [_Z13find_the_samePiS_S__param_1];
	ld.param.u64 	%rd6, [_Z13find_the_samePiS_S__param_2];
	cvta.to.global.u64 	%rd1, %rd5;
	cvta.to.global.u64 	%rd2, %rd6;
	mov.u32 	%r10, %ctaid.x;
	mov.u32 	%r11, %ntid.x;
	mov.u32 	%r12, %tid.x;
	mad.lo.s32 	%r1, %r10, %r11, %r12;
	mov.u32 	%r13, %ctaid.y;
	mov.u32 	%r14, %ntid.y;
	mov.u32 	%r15, %tid.y;
	mad.lo.s32 	%r2, %r13, %r14, %r15;
	setp.ge.s32 	%p1, %r1, %r2;
	@%p1 bra 	$L__BB0_8;
	ld.global.u32 	%r24, [%rd2];
	setp.ge.s32 	%p2, %r2, %r24;
	@%p2 bra 	$L__BB0_8;
	mad.lo.s32 	%r16, %r24, %r1, %r2;
	mul.wide.s32 	%rd7, %r16, 4;
	add.s64 	%rd8, %rd1, %rd7;
	ld.global.u32 	%r17, [%rd8];
	setp.ne.s32 	%p3, %r17, 1;
	add.s32 	%r25, %r2, 1;
	setp.ge.u32 	%p4, %r25, %r24;
	or.pred  	%p5, %p3, %p4;
	@%p5 bra 	$L__BB0_8;
	cvta.to.global.u64 	%rd3, %rd4;
$L__BB0_4:
	mad.lo.s32 	%r18, %r24, %r25, %r2;
	mul.wide.s32 	%rd9, %r18, 4;
	add.s64 	%rd10, %rd1, %rd9;
	ld.global.u32 	%r19, [%rd10];
	setp.ne.s32 	%p6, %r19, 1;
	@%p6 bra 	$L__BB0_7;
	mad.lo.s32 	%r20, %r24, %r1, %r25;
	mul.wide.s32 	%rd11, %r20, 4;
	add.s64 	%rd12, %rd1, %rd11;
	ld.global.u32 	%r21, [%rd12];
	setp.ne.s32 	%p7, %r21, 1;
	@%p7 bra 	$L__BB0_7;
	ld.global.u32 	%r22, [%rd3];
	add.s32 	%r23, %r22, 1;
	st.global.u32 	[%rd3], %r23;
	ld.global.u32 	%r24, [%rd2];
$L__BB0_7:
	add.s32 	%r25, %r25, 1;
	setp.lt.s32 	%p8, %r25, %r24;
	@%p8 bra 	$L__BB0_4;
$L__BB0_8:
	ret;

}


// ===== COMPILED SASS (sm_100) =====

	.target	sm_100

	.elftype	@"ET_EXEC"


//--------------------- .note.nv.tkinfo           --------------------------
	.section	.note.nv.tkinfo,"",@"SHT_NOTE"
	.sectionflags	@"SHF_NOTE_NV_TKINFO"
	.tkinfo
        /*0018*/ 	.word	0x00000002
        /*0030*/ 	.string	""
        /*0030*/ 	.string	"ptxas"
        /*0030*/ 	.string	"Cuda compilation tools, release 13.0, V13.0.88"
        /*0030*/ 	.string	"Build cuda_13.0.r13.0/compiler.36424714_0"
        /*0030*/ 	.string	"-arch sm_100 -m 64 "



//--------------------- .note.nv.cuinfo           --------------------------
	.section	.note.nv.cuinfo,"",@"SHT_NOTE"
	.sectionflags	@"SHF_NOTE_NV_CUINFO"
        /*0018*/ 	.short	0x0002
        /*001a*/ 	.short	0x0064
        /*001c*/ 	.short	0x0082
	.zero		2


//--------------------- .nv.info                  --------------------------
	.section	.nv.info,"",@"SHT_CUDA_INFO"
	.align	4


	//----- nvinfo : EIATTR_REGCOUNT
	.align		4
        /*0000*/ 	.byte	0x04, 0x2f
        /*0002*/ 	.short	(.L_1 - .L_0)
	.align		4
.L_0:
        /*0004*/ 	.word	index@(_Z13find_the_samePiS_S_)
        /*0008*/ 	.word	0x00000010


	//----- nvinfo : EIATTR_FRAME_SIZE
	.align		4
.L_1:
        /*000c*/ 	.byte	0x04, 0x11
        /*000e*/ 	.short	(.L_3 - .L_2)
	.align		4
.L_2:
        /*0010*/ 	.word	index@(_Z13find_the_samePiS_S_)
        /*0014*/ 	.word	0x00000000


	//----- nvinfo : EIATTR_MIN_STACK_SIZE
	.align		4
.L_3:
        /*0018*/ 	.byte	0x04, 0x12
        /*001a*/ 	.short	(.L_5 - .L_4)
	.align		4
.L_4:
        /*001c*/ 	.word	index@(_Z13find_the_samePiS_S_)
        /*0020*/ 	.word	0x00000000
.L_5:


//--------------------- .nv.compat                --------------------------
	.section	.nv.compat,"",@"SHT_CUDA_COMPAT_INFO"
	.align	4
        /*0000*/ 	.byte	0x02, 0x09, 0x00, 0x00, 0x02, 0x02, 0x01, 0x00, 0x02, 0x05, 0x05, 0x00, 0x03, 0x07, 0x01, 0x01
        /*0010*/ 	.byte	0x02, 0x03, 0x00, 0x00, 0x02, 0x06, 0x01, 0x00, 0x04, 0x0b, 0x08, 0x00, 0x09, 0x00, 0x00, 0x00
        /*0020*/ 	.byte	0x00, 0x00, 0x00, 0x00


//--------------------- .nv.info._Z13find_the_samePiS_S_ --------------------------
	.section	.nv.info._Z13find_the_samePiS_S_,"",@"SHT_CUDA_INFO"
	.sectionflags	@""
	.align	4


	//----- nvinfo : EIATTR_CUDA_API_VERSION
	.align		4
        /*0000*/ 	.byte	0x04, 0x37
        /*0002*/ 	.short	(.L_7 - .L_6)
.L_6:
        /*0004*/ 	.word	0x00000082


	//----- nvinfo : EIATTR_KPARAM_INFO
	.align		4
.L_7:
        /*0008*/ 	.byte	0x04, 0x17
        /*000a*/ 	.short	(.L_9 - .L_8)
.L_8:
        /*000c*/ 	.word	0x00000000
        /*0010*/ 	.short	0x0002
        /*0012*/ 	.short	0x0010
        /*0014*/ 	.byte	0x00, 0xf5, 0x21, 0x00


	//----- nvinfo : EIATTR_KPARAM_INFO
	.align		4
.L_9:
        /*0018*/ 	.byte	0x04, 0x17
        /*001a*/ 	.short	(.L_11 - .L_10)
.L_10:
        /*001c*/ 	.word	0x00000000
        /*0020*/ 	.short	0x0001
        /*0022*/ 	.short	0x0008
        /*0024*/ 	.byte	0x00, 0xf5, 0x21, 0x00


	//----- nvinfo : EIATTR_KPARAM_INFO
	.align		4
.L_11:
        /*0028*/ 	.byte	0x04, 0x17
        /*002a*/ 	.short	(.L_13 - .L_12)
.L_12:
        /*002c*/ 	.word	0x00000000
        /*0030*/ 	.short	0x0000
        /*0032*/ 	.short	0x0000
        /*0034*/ 	.byte	0x00, 0xf5, 0x21, 0x00


	//----- nvinfo : EIATTR_SPARSE_MMA_MASK
	.align		4
.L_13:
        /*0038*/ 	.byte	0x03, 0x50
        /*003a*/ 	.short	0x0000


	//----- nvinfo : EIATTR_MAXREG_COUNT
	.align		4
        /*003c*/ 	.byte	0x03, 0x1b
        /*003e*/ 	.short	0x00ff


	//----- nvinfo : EIATTR_MERCURY_ISA_VERSION
	.align		4
        /*0040*/ 	.byte	0x03, 0x5f
        /*0042*/ 	.short	0x0101


	//----- nvinfo : EIATTR_VRC_CTA_INIT_COUNT
	.align		4
        /*0044*/ 	.byte	0x02, 0x4a
	.zero		1
	.zero		1


	//----- nvinfo : EIATTR_EXIT_INSTR_OFFSETS
	.align		4
        /*0048*/ 	.byte	0x04, 0x1c
        /*004a*/ 	.short	(.L_15 - .L_14)


	//   ....[0]....
.L_14:
        /*004c*/ 	.word	0x000000a0


	//   ....[1]....
        /*0050*/ 	.word	0x000000f0


	//   ....[2]....
        /*0054*/ 	.word	0x00000170


	//   ....[3]....
        /*0058*/ 	.word	0x000002f0


	//----- nvinfo : EIATTR_CRS_STACK_SIZE
	.align		4
.L_15:
        /*005c*/ 	.byte	0x04, 0x1e
        /*005e*/ 	.short	(.L_17 - .L_16)
.L_16:
        /*0060*/ 	.word	0x00000000


	//----- nvinfo : EIATTR_CBANK_PARAM_SIZE
	.align		4
.L_17:
        /*0064*/ 	.byte	0x03, 0x19
        /*0066*/ 	.short	0x0018


	//----- nvinfo : EIATTR_PARAM_CBANK
	.align		4
        /*0068*/ 	.byte	0x04, 0x0a
        /*006a*/ 	.short	(.L_19 - .L_18)
	.align		4
.L_18:
        /*006c*/ 	.word	index@(.nv.constant0._Z13find_the_samePiS_S_)
        /*0070*/ 	.short	0x0380
        /*0072*/ 	.short	0x0018


	//----- nvinfo : EIATTR_SW_WAR
	.align		4
.L_19:
        /*0074*/ 	.byte	0x04, 0x36
        /*0076*/ 	.short	(.L_21 - .L_20)
.L_20:
        /*0078*/ 	.word	0x00000008
.L_21:


//--------------------- .nv.callgraph             --------------------------
	.section	.nv.callgraph,"",@"SHT_CUDA_CALLGRAPH"
	.align	4
	.sectionentsize	8
	.align		4
        /*0000*/ 	.word	0x00000000
	.align		4
        /*0004*/ 	.word	0xffffffff
	.align		4
        /*0008*/ 	.word	0x00000000
	.align		4
        /*000c*/ 	.word	0xfffffffe
	.align		4
        /*0010*/ 	.word	0x00000000
	.align		4
        /*0014*/ 	.word	0xfffffffd
	.align		4
        /*0018*/ 	.word	0x00000000
	.align		4
        /*001c*/ 	.word	0xfffffffc


//--------------------- .text._Z13find_the_samePiS_S_ --------------------------
	.section	.text._Z13find_the_samePiS_S_,"ax",@progbits
	.align	128
        .global         _Z13find_the_samePiS_S_
        .type           _Z13find_the_samePiS_S_,@function
        .size           _Z13find_the_samePiS_S_,(.L_x_4 - _Z13find_the_samePiS_S_)
        .other          _Z13find_the_samePiS_S_,@"STO_CUDA_ENTRY STV_DEFAULT"
_Z13find_the_samePiS_S_:
.text._Z13find_the_samePiS_S_:
[----:B------:R-:W-:Y:S01]  /*0000*/  LDC R1, c[0x0][0x37c] ;  /* 0x0000df00ff017b82 */ /* 0x000fe20000000800 */
[----:B------:R-:W0:Y:S07]  /*0010*/  S2R R3, SR_TID.X ;  /* 0x0000000000037919 */ /* 0x000e2e0000002100 */
[----:B------:R-:W0:Y:S01]  /*0020*/  LDC R0, c[0x0][0x360] ;  /* 0x0000d800ff007b82 */ /* 0x000e220000000800 */
[----:B------:R-:W1:Y:S07]  /*0030*/  S2R R2, SR_TID.Y ;  /* 0x0000000000027919 */ /* 0x000e6e0000002200 */
[----:B------:R-:W0:Y:S08]  /*0040*/  S2UR UR4, SR_CTAID.X ;  /* 0x00000000000479c3 */ /* 0x000e300000002500 */
[----:B------:R-:W1:Y:S08]  /*0050*/  S2UR UR5, SR_CTAID.Y ;  /* 0x00000000000579c3 */ /* 0x000e700000002600 */
[----:B------:R-:W1:Y:S01]  /*0060*/  LDC R5, c[0x0][0x364] ;  /* 0x0000d900ff057b82 */ /* 0x000e620000000800 */
[----:B0-----:R-:W-:-:S02]  /*0070*/  IMAD R0, R0, UR4, R3 ;  /* 0x0000000400007c24 */ /* 0x001fc4000f8e0203 */
[----:B-1----:R-:W-:-:S05]  /*0080*/  IMAD R5, R5, UR5, R2 ;  /* 0x0000000505057c24 */ /* 0x002fca000f8e0202 */
[----:B------:R-:W-:-:S13]  /*0090*/  ISETP.GE.AND P0, PT, R0, R5, PT ;  /* 0x000000050000720c */ /* 0x000fda0003f06270 */
[----:B------:R-:W-:Y:S05]  /*00a0*/  @P0 EXIT ;  /* 0x000000000000094d */ /* 0x000fea0003800000 */
[----:B------:R-:W0:Y:S01]  /*00b0*/  LDC.64 R2, c[0x0][0x390] ;  /* 0x0000e400ff027b82 */ /* 0x000e220000000a00 */
[----:B------:R-:W0:Y:S02]  /*00c0*/  LDCU.64 UR4, c[0x0][0x358] ;  /* 0x00006b00ff0477ac */ /* 0x000e240008000a00 */
[----:B0-----:R-:W2:Y:S02]  /*00d0*/  LDG.E R4, desc[UR4][R2.64] ;  /* 0x0000000402047981 */ /* 0x001ea4000c1e1900 */
[----:B--2---:R-:W-:-:S13]  /*00e0*/  ISETP.GE.AND P0, PT, R5, R4, PT ;  /* 0x000000040500720c */ /* 0x004fda0003f06270 */
[----:B------:R-:W-:Y:S05]  /*00f0*/  @P0 EXIT ;  /* 0x000000000000094d */ /* 0x000fea0003800000 */
[----:B------:R-:W0:Y:S01]  /*0100*/  LDC.64 R2, c[0x0][0x388] ;  /* 0x0000e200ff027b82 */ /* 0x000e220000000a00 */
[----:B------:R-:W-:-:S04]  /*0110*/  IMAD R7, R0, R4, R5 ;  /* 0x0000000400077224 */ /* 0x000fc800078e0205 */
[----:B0-----:R-:W-:-:S06]  /*0120*/  IMAD.WIDE R2, R7, 0x4, R2 ;  /* 0x0000000407027825 */ /* 0x001fcc00078e0202 */
[----:B------:R-:W2:Y:S01]  /*0130*/  LDG.E R2, desc[UR4][R2.64] ;  /* 0x0000000402027981 */ /* 0x000ea2000c1e1900 */
[----:B------:R-:W-:-:S04]  /*0140*/  IADD3 R7, PT, PT, R5, 0x1, RZ ;  /* 0x0000000105077810 */ /* 0x000fc80007ffe0ff */
[----:B------:R-:W-:-:S04]  /*0150*/  ISETP.GE.U32.AND P0, PT, R7, R4, PT ;  /* 0x000000040700720c */ /* 0x000fc80003f06070 */
[----:B--2---:R-:W-:-:S13]  /*0160*/  ISETP.NE.OR P0, PT, R2, 0x1, P0 ;  /* 0x000000010200780c */ /* 0x004fda0000705670 */
[----:B------:R-:W-:Y:S05]  /*0170*/  @P0 EXIT ;  /* 0x000000000000094d */ /* 0x000fea0003800000 */
[----:B------:R-:W0:Y:S01]  /*0180*/  LDC.64 R2, c[0x0][0x388] ;  /* 0x0000e200ff027b82 */ /* 0x000e220000000a00 */
[----:B------:R-:W-:-:S07]  /*0190*/  MOV R11, R7 ;  /* 0x00000007000b7202 */ /* 0x000fce0000000f00 */
.L_x_2:
[----:B-1----:R-:W-:-:S04]  /*01a0*/  IMAD R7, R4, R11, R5 ;  /* 0x0000000b04077224 */ /* 0x002fc800078e0205 */
[----:B0-----:R-:W-:-:S06]  /*01b0*/  IMAD.WIDE R6, R7, 0x4, R2 ;  /* 0x0000000407067825 */ /* 0x001fcc00078e0202 */
[----:B------:R-:W2:Y:S01]  /*01c0*/  LDG.E R6, desc[UR4][R6.64] ;  /* 0x0000000406067981 */ /* 0x000ea2000c1e1900 */
[----:B------:R-:W-:Y:S01]  /*01d0*/  BSSY.RECONVERGENT B0, `(.L_x_0) ;  /* 0x000000e000007945 */ /* 0x000fe20003800200 */
[----:B--2---:R-:W-:-:S13]  /*01e0*/  ISETP.NE.AND P0, PT, R6, 0x1, PT ;  /* 0x000000010600780c */ /* 0x004fda0003f05270 */
[----:B------:R-:W-:Y:S05]  /*01f0*/  @P0 BRA `(.L_x_1) ;  /* 0x00000000002c0947 */ /* 0x000fea0003800000 */
[----:B------:R-:W-:-:S04]  /*0200*/  IMAD R7, R0, R4, R11 ;  /* 0x0000000400077224 */ /* 0x000fc800078e020b */
[----:B------:R-:W-:-:S06]  /*0210*/  IMAD.WIDE R6, R7, 0x4, R2 ;  /* 0x0000000407067825 */ /* 0x000fcc00078e0202 */
[----:B------:R-:W2:Y:S02]  /*0220*/  LDG.E R6, desc[UR4][R6.64] ;  /* 0x0000000406067981 */ /* 0x000ea4000c1e1900 */
[----:B--2---:R-:W-:-:S13]  /*0230*/  ISETP.NE.AND P0, PT, R6, 0x1, PT ;  /* 0x000000010600780c */ /* 0x004fda0003f05270 */
[----:B------:R-:W-:Y:S05]  /*0240*/  @P0 BRA `(.L_x_1) ;  /* 0x0000000000180947 */ /* 0x000fea0003800000 */
[----:B------:R-:W0:Y:S02]  /*0250*/  LDC.64 R6, c[0x0][0x380] ;  /* 0x0000e000ff067b82 */ /* 0x000e240000000a00 */
[----:B0-----:R-:W2:Y:S06]  /*0260*/  LDG.E R4, desc[UR4][R6.64] ;  /* 0x0000000406047981 */ /* 0x001eac000c1e1900 */
[----:B------:R-:W0:Y:S01]  /*0270*/  LDC.64 R8, c[0x0][0x390] ;  /* 0x0000e400ff087b82 */ /* 0x000e220000000a00 */
[----:B--2---:R-:W-:-:S05]  /*0280*/  IADD3 R13, PT, PT, R4, 0x1, RZ ;  /* 0x00000001040d7810 */ /* 0x004fca0007ffe0ff */
[----:B------:R1:W-:Y:S04]  /*0290*/  STG.E desc[UR4][R6.64], R13 ;  /* 0x0000000d06007986 */ /* 0x0003e8000c101904 */
[----:B0-----:R1:W5:Y:S02]  /*02a0*/  LDG.E R4, desc[UR4][R8.64] ;  /* 0x0000000408047981 */ /* 0x001364000c1e1900 */
.L_x_1:
[----:B------:R-:W-:Y:S05]  /*02b0*/  BSYNC.RECONVERGENT B0 ;  /* 0x0000000000007941 */ /* 0x000fea0003800200 */
.L_x_0:
[----:B------:R-:W-:-:S04]  /*02c0*/  IADD3 R11, PT, PT, R11, 0x1, RZ ;  /* 0x000000010b0b7810 */ /* 0x000fc80007ffe0ff */
[----:B-----5:R-:W-:-:S13]  /*02d0*/  ISETP.GE.AND P0, PT, R11, R4, PT ;  /* 0x000000040b00720c */ /* 0x020fda0003f06270 */
[----:B------:R-:W-:Y:S05]  /*02e0*/  @!P0 BRA `(.L_x_2) ;  /* 0xfffffffc00ac8947 */ /* 0x000fea000383ffff */
[----:B------:R-:W-:Y:S05]  /*02f0*/  EXIT ;  /* 0x000000000000794d */ /* 0x000fea0003800000 */
.L_x_3:
[----:B------:R-:W-:-:S00]  /*0300*/  BRA `(.L_x_3) ;  /* 0xfffffffc00fc7947 */ /* 0x000fc0000383ffff */
[----:B------:R-:W-:-:S00]  /*0310*/  NOP ;  /* 0x0000000000007918 */ /* 0x000fc00000000000 */
        /* <DEDUP_REMOVED lines=14> */
.L_x_4:


//--------------------- .nv.shared.reserved.0     --------------------------
	.section	.nv.shared.reserved.0,"aw",@nobits
	.weak		__nv_reservedSMEM_offset_0_alias
	.size		__nv_reservedSMEM_offset_0_alias, 0, 64
	.other		__nv_reservedSMEM_offset_0_alias,@"STO_CUDA_RESERVED_SHARED STV_DEFAULT"
__nv_reservedSMEM_offset_0_alias:
	.zero		0
	.zero		64


//--------------------- .nv.constant0._Z13find_the_samePiS_S_ --------------------------
	.section	.nv.constant0._Z13find_the_samePiS_S_,"a",@progbits
	.sectionflags	@""
	.align	4
.nv.constant0._Z13find_the_samePiS_S_:
	.zero		920


//--------------------- SYMBOLS --------------------------

	.type		.nv.reservedSmem.offset0,@object
	.size		.nv.reservedSmem.offset0,0x4
